	.headerflags	@"EF_CUDA_TEXMODE_UNIFIED EF_CUDA_64BIT_ADDRESS EF_CUDA_ACCELERATORS EF_CUDA_SM90 EF_CUDA_VIRTUAL_SM(EF_CUDA_SM90)"
	.elftype	@"ET_EXEC"


//--------------------- .nv.info                  --------------------------
	.section	.nv.info,"",@"SHT_CUDA_INFO"
	.align	4


	//----- nvinfo : EIATTR_REGCOUNT
	.align		4
        /*0000*/ 	.byte	0x04, 0x2f
        /*0002*/ 	.short	(.L_1 - .L_0)
	.align		4
.L_0:
        /*0004*/ 	.word	index@(triton_red_fused_div_mse_loss_20)
        /*0008*/ 	.word	0x0000001f


	//----- nvinfo : EIATTR_MIN_STACK_SIZE
	.align		4
.L_1:
        /*000c*/ 	.byte	0x04, 0x12
        /*000e*/ 	.short	(.L_3 - .L_2)
	.align		4
.L_2:
        /*0010*/ 	.word	index@(triton_red_fused_div_mse_loss_20)
        /*0014*/ 	.word	0x00000000


	//----- nvinfo : EIATTR_FRAME_SIZE
	.align		4
.L_3:
        /*0018*/ 	.byte	0x04, 0x11
        /*001a*/ 	.short	(.L_5 - .L_4)
	.align		4
.L_4:
        /*001c*/ 	.word	index@(triton_red_fused_div_mse_loss_20)
        /*0020*/ 	.word	0x00000000


	//----- nvinfo : EIATTR_MIN_STACK_SIZE
	.align		4
.L_5:
        /*0024*/ 	.byte	0x04, 0x12
        /*0026*/ 	.short	(.L_7 - .L_6)
	.align		4
.L_6:
        /*0028*/ 	.word	index@(triton_red_fused_div_mse_loss_20)
        /*002c*/ 	.word	0x00000000
.L_7:


//--------------------- .nv.info.triton_red_fused_div_mse_loss_20 --------------------------
	.section	.nv.info.triton_red_fused_div_mse_loss_20,"",@"SHT_CUDA_INFO"
	.sectionflags	@""
	.align	4


	//----- nvinfo : EIATTR_CUDA_API_VERSION
	.align		4
        /*0000*/ 	.byte	0x04, 0x37
        /*0002*/ 	.short	(.L_9 - .L_8)
.L_8:
        /*0004*/ 	.word	0x0000007c


	//----- nvinfo : EIATTR_KPARAM_INFO
	.align		4
.L_9:
        /*0008*/ 	.byte	0x04, 0x17
        /*000a*/ 	.short	(.L_11 - .L_10)
.L_10:
        /*000c*/ 	.word	0x00000000
        /*0010*/ 	.short	0x0004
        /*0012*/ 	.short	0x001c
        /*0014*/ 	.byte	0x00, 0xf0, 0x11, 0x00


	//----- nvinfo : EIATTR_KPARAM_INFO
	.align		4
.L_11:
        /*0018*/ 	.byte	0x04, 0x17
        /*001a*/ 	.short	(.L_13 - .L_12)
.L_12:
        /*001c*/ 	.word	0x00000000
        /*0020*/ 	.short	0x0003
        /*0022*/ 	.short	0x0018
        /*0024*/ 	.byte	0x00, 0xf0, 0x11, 0x00


	//----- nvinfo : EIATTR_KPARAM_INFO
	.align		4
.L_13:
        /*0028*/ 	.byte	0x04, 0x17
        /*002a*/ 	.short	(.L_15 - .L_14)
.L_14:
        /*002c*/ 	.word	0x00000000
        /*0030*/ 	.short	0x0002
        /*0032*/ 	.short	0x0010
        /*0034*/ 	.byte	0x00, 0xf4, 0x21, 0x00


	//----- nvinfo : EIATTR_KPARAM_INFO
	.align		4
.L_15:
        /*0038*/ 	.byte	0x04, 0x17
        /*003a*/ 	.short	(.L_17 - .L_16)
.L_16:
        /*003c*/ 	.word	0x00000000
        /*0040*/ 	.short	0x0001
        /*0042*/ 	.short	0x0008
        /*0044*/ 	.byte	0x00, 0xf4, 0x21, 0x00


	//----- nvinfo : EIATTR_KPARAM_INFO
	.align		4
.L_17:
        /*0048*/ 	.byte	0x04, 0x17
        /*004a*/ 	.short	(.L_19 - .L_18)
.L_18:
        /*004c*/ 	.word	0x00000000
        /*0050*/ 	.short	0x0000
        /*0052*/ 	.short	0x0000
        /*0054*/ 	.byte	0x00, 0xf4, 0x21, 0x00


	//----- nvinfo : EIATTR_SPARSE_MMA_MASK
	.align		4
.L_19:
        /*0058*/ 	.byte	0x03, 0x50
        /*005a*/ 	.short	0x0000


	//----- nvinfo : EIATTR_MAXREG_COUNT
	.align		4
        /*005c*/ 	.byte	0x03, 0x1b
        /*005e*/ 	.short	0x0080


	//----- nvinfo : EIATTR_COOP_GROUP_MASK_REGIDS
	.align		4
        /*0060*/ 	.byte	0x04, 0x29
        /*0062*/ 	.short	(.L_21 - .L_20)


	//   ....[0]....
.L_20:
        /*0064*/ 	.word	0xffffffff


	//   ....[1]....
        /*0068*/ 	.word	0xffffffff


	//   ....[2]....
        /*006c*/ 	.word	0xffffffff


	//   ....[3]....
        /*0070*/ 	.word	0xffffffff


	//   ....[4]....
        /*0074*/ 	.word	0xffffffff


	//   ....[5]....
        /*0078*/ 	.word	0xffffffff


	//   ....[6]....
        /*007c*/ 	.word	0xffffffff


	//   ....[7]....
        /*0080*/ 	.word	0xffffffff


	//   ....[8]....
        /*0084*/ 	.word	0xffffffff


	//----- nvinfo : EIATTR_COOP_GROUP_INSTR_OFFSETS
	.align		4
.L_21:
        /*0088*/ 	.byte	0x04, 0x28
        /*008a*/ 	.short	(.L_23 - .L_22)


	//   ....[0]....
.L_22:
        /*008c*/ 	.word	0x000007b0


	//   ....[1]....
        /*0090*/ 	.word	0x000007d0


	//   ....[2]....
        /*0094*/ 	.word	0x000007f0


	//   ....[3]....
        /*0098*/ 	.word	0x00000820


	//   ....[4]....
        /*009c*/ 	.word	0x00000840


	//   ....[5]....
        /*00a0*/ 	.word	0x000008e0


	//   ....[6]....
        /*00a4*/ 	.word	0x00000900


	//   ....[7]....
        /*00a8*/ 	.word	0x00000920


	//   ....[8]....
        /*00ac*/ 	.word	0x00000950


	//----- nvinfo : EIATTR_EXIT_INSTR_OFFSETS
	.align		4
.L_23:
        /*00b0*/ 	.byte	0x04, 0x1c
        /*00b2*/ 	.short	(.L_25 - .L_24)


	//   ....[0]....
.L_24:
        /*00b4*/ 	.word	0x000009c0


	//   ....[1]....
        /*00b8*/ 	.word	0x00000a10


	//----- nvinfo : EIATTR_REQNTID
	.align		4
.L_25:
        /*00bc*/ 	.byte	0x04, 0x10
        /*00be*/ 	.short	(.L_27 - .L_26)
.L_26:
        /*00c0*/ 	.word	0x00000200
        /*00c4*/ 	.word	0x00000001
        /*00c8*/ 	.word	0x00000001


	//----- nvinfo : EIATTR_CBANK_PARAM_SIZE
	.align		4
.L_27:
        /*00cc*/ 	.byte	0x03, 0x19
        /*00ce*/ 	.short	0x0020


	//----- nvinfo : EIATTR_PARAM_CBANK
	.align		4
        /*00d0*/ 	.byte	0x04, 0x0a
        /*00d2*/ 	.short	(.L_29 - .L_28)
	.align		4
.L_28:
        /*00d4*/ 	.word	index@(.nv.constant0.triton_red_fused_div_mse_loss_20)
        /*00d8*/ 	.short	0x0210
        /*00da*/ 	.short	0x0020


	//----- nvinfo : EIATTR_SW_WAR
	.align		4
.L_29:
        /*00dc*/ 	.byte	0x04, 0x36
        /*00de*/ 	.short	(.L_31 - .L_30)
.L_30:
        /*00e0*/ 	.word	0x00000008
.L_31:


//--------------------- .nv.callgraph             --------------------------
	.section	.nv.callgraph,"",@"SHT_CUDA_CALLGRAPH"
	.align	4
	.sectionentsize	8
	.align		4
        /*0000*/ 	.word	0x00000000
	.align		4
        /*0004*/ 	.word	0xffffffff
	.align		4
        /*0008*/ 	.word	0x00000000
	.align		4
        /*000c*/ 	.word	0xfffffffe
	.align		4
        /*0010*/ 	.word	0x00000000
	.align		4
        /*0014*/ 	.word	0xfffffffd
	.align		4
        /*0018*/ 	.word	0x00000000
	.align		4
        /*001c*/ 	.word	0xfffffffc


//--------------------- .text.triton_red_fused_div_mse_loss_20 --------------------------
	.section	.text.triton_red_fused_div_mse_loss_20,"ax",@progbits
	.sectionflags	@"SHF_BARRIERS=1"
	.align	128
        .global         triton_red_fused_div_mse_loss_20
        .type           triton_red_fused_div_mse_loss_20,@function
        .size           triton_red_fused_div_mse_loss_20,(.L_x_1 - triton_red_fused_div_mse_loss_20)
        .other          triton_red_fused_div_mse_loss_20,@"STO_CUDA_ENTRY STV_DEFAULT"
triton_red_fused_div_mse_loss_20:
.text.triton_red_fused_div_mse_loss_20:
[----:B------:R-:W0:Y:S01]  /*0000*/  LDC R1, c[0x0][0x28] ;  /* 0x00000a00ff017b82 */ /* 0x000e220000000800 */
[----:B------:R-:W1:Y:S07]  /*0010*/  S2R R3, SR_TID.X ;  /* 0x0000000000037919 */ /* 0x000e6e0000002100 */
[----:B------:R-:W2:Y:S01]  /*0020*/  LDC.64 R22, c[0x0][0x218] ;  /* 0x00008600ff167b82 */ /* 0x000ea20000000a00 */
[----:B------:R-:W-:Y:S02]  /*0030*/  CS2R R12, SRZ ;  /* 0x00000000000c7805 */ /* 0x000fe4000001ff00 */
[----:B------:R-:W-:Y:S01]  /*0040*/  CS2R R14, SRZ ;  /* 0x00000000000e7805 */ /* 0x000fe2000001ff00 */
[----:B------:R-:W3:Y:S04]  /*0050*/  S2R R0, SR_CTAID.X ;  /* 0x0000000000007919 */ /* 0x000ee80000002500 */
[----:B------:R-:W4:Y:S01]  /*0060*/  LDC.64 R24, c[0x0][0x210] ;  /* 0x00008400ff187b82 */ /* 0x000f220000000a00 */
[----:B------:R-:W-:-:S02]  /*0070*/  CS2R R4, SRZ ;  /* 0x0000000000047805 */ /* 0x000fc4000001ff00 */
[----:B------:R-:W-:Y:S01]  /*0080*/  CS2R R6, SRZ ;  /* 0x0000000000067805 */ /* 0x000fe2000001ff00 */
[----:B------:R-:W-:Y:S01]  /*0090*/  ULDC.64 UR6, c[0x0][0x208] ;  /* 0x0000820000067ab9 */ /* 0x000fe20000000a00 */
[----:B------:R-:W-:Y:S02]  /*00a0*/  CS2R R8, SRZ ;  /* 0x0000000000087805 */ /* 0x000fe4000001ff00 */
[----:B------:R-:W-:Y:S02]  /*00b0*/  CS2R R10, SRZ ;  /* 0x00000000000a7805 */ /* 0x000fe4000001ff00 */
[----:B------:R-:W-:Y:S02]  /*00c0*/  CS2R R16, SRZ ;  /* 0x0000000000107805 */ /* 0x000fe4000001ff00 */
[----:B------:R-:W-:Y:S02]  /*00d0*/  CS2R R18, SRZ ;  /* 0x0000000000127805 */ /* 0x000fe4000001ff00 */
[----:B-1----:R-:W-:-:S04]  /*00e0*/  SHF.L.U32 R3, R3, 0x2, RZ ;  /* 0x0000000203037819 */ /* 0x002fc800000006ff */
[----:B------:R-:W-:Y:S02]  /*00f0*/  LOP3.LUT R3, R3, 0x7fc, RZ, 0xc0, !PT ;  /* 0x000007fc03037812 */ /* 0x000fe400078ec0ff */
[C---:B---3--:R-:W-:Y:S02]  /*0100*/  ISETP.GE.AND P0, PT, R0.reuse, 0x8, PT ;  /* 0x000000080000780c */ /* 0x048fe40003f06270 */
[----:B------:R-:W-:-:S05]  /*0110*/  LEA R3, R0, R3, 0xd ;  /* 0x0000000300037211 */ /* 0x000fca00078e68ff */
[----:B--2---:R-:W-:-:S04]  /*0120*/  IMAD.WIDE R22, R3, 0x4, R22 ;  /* 0x0000000403167825 */ /* 0x004fc800078e0216 */
[----:B----4-:R-:W-:Y:S02]  /*0130*/  IMAD.WIDE R24, R3, 0x4, R24 ;  /* 0x0000000403187825 */ /* 0x010fe400078e0218 */
[----:B------:R-:W2:Y:S04]  /*0140*/  @!P0 LDG.E.EF.128 R12, desc[UR6][R22.64] ;  /* 0x00000006160c8981 */ /* 0x000ea8000c0e1d00 */
[----:B------:R-:W3:Y:S04]  /*0150*/  @!P0 LDG.E.EF.128 R4, desc[UR6][R22.64+0x2000] ;  /* 0x0020000616048981 */ /* 0x000ee8000c0e1d00 */
[----:B------:R-:W4:Y:S04]  /*0160*/  @!P0 LDG.E.EF.128 R8, desc[UR6][R24.64+0x2000] ;  /* 0x0020000618088981 */ /* 0x000f28000c0e1d00 */
[----:B------:R-:W5:Y:S01]  /*0170*/  @!P0 LDG.E.EF.128 R16, desc[UR6][R24.64] ;  /* 0x0000000618108981 */ /* 0x000f62000c0e1d00 */
[----:B--2---:R-:W-:-:S02]  /*0180*/  SEL R15, R15, RZ, !P0 ;  /* 0x000000ff0f0f7207 */ /* 0x004fc40004000000 */
[----:B---3--:R-:W-:-:S03]  /*0190*/  SEL R5, R5, RZ, !P0 ;  /* 0x000000ff05057207 */ /* 0x008fc60004000000 */
[----:B------:R-:W-:Y:S01]  /*01a0*/  FMUL R20, R15, 9.5367431640625e-07 ;  /* 0x358000000f147820 */ /* 0x000fe20000400000 */
[----:B------:R-:W-:Y:S02]  /*01b0*/  SEL R21, R13, RZ, !P0 ;  /* 0x000000ff0d157207 */ /* 0x000fe40004000000 */
[----:B------:R-:W-:Y:S01]  /*01c0*/  SEL R15, R4, RZ, !P0 ;  /* 0x000000ff040f7207 */ /* 0x000fe20004000000 */
[----:B------:R-:W-:Y:S01]  /*01d0*/  FMUL R4, R5, 9.5367431640625e-07 ;  /* 0x3580000005047820 */ /* 0x000fe20000400000 */
[----:B----4-:R-:W-:Y:S02]  /*01e0*/  SEL R9, R9, RZ, !P0 ;  /* 0x000000ff09097207 */ /* 0x010fe40004000000 */
[----:B------:R-:W-:Y:S01]  /*01f0*/  SEL R3, R12, RZ, !P0 ;  /* 0x000000ff0c037207 */ /* 0x000fe20004000000 */
[----:B------:R-:W-:Y:S01]  /*0200*/  FMUL R21, R21, 9.5367431640625e-07 ;  /* 0x3580000015157820 */ /* 0x000fe20000400000 */
[----:B-----5:R-:W-:Y:S01]  /*0210*/  SEL R12, R17, RZ, !P0 ;  /* 0x000000ff110c7207 */ /* 0x020fe20004000000 */
[----:B------:R-:W-:Y:S01]  /*0220*/  FFMA R4, R9, 9.5367431640625e-07, -R4 ;  /* 0x3580000009047823 */ /* 0x000fe20000000804 */
[----:B------:R-:W-:-:S02]  /*0230*/  SEL R28, R6, RZ, !P0 ;  /* 0x000000ff061c7207 */ /* 0x000fc40004000000 */
[----:B------:R-:W-:Y:S01]  /*0240*/  SEL R7, R7, RZ, !P0 ;  /* 0x000000ff07077207 */ /* 0x000fe20004000000 */
[----:B------:R-:W-:Y:S01]  /*0250*/  FFMA R21, R12, 9.5367431640625e-07, -R21 ;  /* 0x358000000c157823 */ /* 0x000fe20000000815 */
[----:B------:R-:W-:Y:S01]  /*0260*/  SEL R5, R10, RZ, !P0 ;  /* 0x000000ff0a057207 */ /* 0x000fe20004000000 */
[----:B------:R-:W-:Y:S01]  /*0270*/  FMUL R28, R28, 9.5367431640625e-07 ;  /* 0x358000001c1c7820 */ /* 0x000fe20000400000 */
[----:B------:R-:W-:Y:S01]  /*0280*/  SEL R6, R11, RZ, !P0 ;  /* 0x000000ff0b067207 */ /* 0x000fe20004000000 */
[----:B------:R-:W-:Y:S01]  /*0290*/  FMUL R27, R7, 9.5367431640625e-07 ;  /* 0x35800000071b7820 */ /* 0x000fe20000400000 */
[----:B------:R-:W-:Y:S01]  /*02a0*/  FMUL R4, R4, R4 ;  /* 0x0000000404047220 */ /* 0x000fe20000400000 */
[----:B------:R-:W-:Y:S01]  /*02b0*/  SEL R8, R8, RZ, !P0 ;  /* 0x000000ff08087207 */ /* 0x000fe20004000000 */
[----:B------:R-:W-:Y:S01]  /*02c0*/  FMUL R15, R15, 9.5367431640625e-07 ;  /* 0x358000000f0f7820 */ /* 0x000fe20000400000 */
[----:B------:R-:W-:Y:S01]  /*02d0*/  FFMA R27, R6, 9.5367431640625e-07, -R27 ;  /* 0x35800000061b7823 */ /* 0x000fe2000000081b */
[----:B------:R-:W-:Y:S01]  /*02e0*/  FFMA R28, R5, 9.5367431640625e-07, -R28 ;  /* 0x35800000051c7823 */ /* 0x000fe2000000081c */
[----:B------:R-:W-:Y:S01]  /*02f0*/  FFMA R21, R21, R21, R4 ;  /* 0x0000001515157223 */ /* 0x000fe20000000004 */
[----:B------:R-:W-:-:S02]  /*0300*/  CS2R R4, SRZ ;  /* 0x0000000000047805 */ /* 0x000fc4000001ff00 */
[----:B------:R-:W-:Y:S02]  /*0310*/  CS2R R6, SRZ ;  /* 0x0000000000067805 */ /* 0x000fe4000001ff00 */
[----:B------:R-:W-:Y:S01]  /*0320*/  SEL R14, R14, RZ, !P0 ;  /* 0x000000ff0e0e7207 */ /* 0x000fe20004000000 */
[----:B------:R-:W-:Y:S01]  /*0330*/  FFMA R15, R8, 9.5367431640625e-07, -R15 ;  /* 0x35800000080f7823 */ /* 0x000fe2000000080f */
[----:B------:R-:W-:Y:S01]  /*0340*/  SEL R13, R16, RZ, !P0 ;  /* 0x000000ff100d7207 */ /* 0x000fe20004000000 */
[----:B------:R-:W-:Y:S01]  /*0350*/  FMUL R16, R3, 9.5367431640625e-07 ;  /* 0x3580000003107820 */ /* 0x000fe20000400000 */
[----:B------:R-:W-:Y:S02]  /*0360*/  CS2R R8, SRZ ;  /* 0x0000000000087805 */ /* 0x000fe4000001ff00 */
[----:B------:R-:W-:Y:S02]  /*0370*/  CS2R R10, SRZ ;  /* 0x00000000000a7805 */ /* 0x000fe4000001ff00 */
[----:B------:R-:W-:Y:S01]  /*0380*/  SEL R18, R18, RZ, !P0 ;  /* 0x000000ff12127207 */ /* 0x000fe20004000000 */
[----:B------:R-:W-:Y:S01]  /*0390*/  FMUL R3, R14, 9.5367431640625e-07 ;  /* 0x358000000e037820 */ /* 0x000fe20000400000 */
[----:B------:R-:W-:Y:S01]  /*03a0*/  SEL R19, R19, RZ, !P0 ;  /* 0x000000ff13137207 */ /* 0x000fe20004000000 */
[----:B------:R-:W-:Y:S01]  /*03b0*/  FFMA R16, R13, 9.5367431640625e-07, -R16 ;  /* 0x358000000d107823 */ /* 0x000fe20000000810 */
[----:B------:R-:W2:Y:S01]  /*03c0*/  @!P0 LDG.E.EF.128 R4, desc[UR6][R22.64+0x4000] ;  /* 0x0040000616048981 */ /* 0x000ea2000c0e1d00 */
[----:B------:R-:W-:Y:S01]  /*03d0*/  FMUL R17, R15, R15 ;  /* 0x0000000f0f117220 */ /* 0x000fe20000400000 */
[----:B------:R-:W-:Y:S01]  /*03e0*/  FFMA R3, R18, 9.5367431640625e-07, -R3 ;  /* 0x3580000012037823 */ /* 0x000fe20000000803 */
[----:B------:R-:W-:Y:S01]  /*03f0*/  FFMA R20, R19, 9.5367431640625e-07, -R20 ;  /* 0x3580000013147823 */ /* 0x000fe20000000814 */
[----:B------:R-:W3:Y:S01]  /*0400*/  @!P0 LDG.E.EF.128 R8, desc[UR6][R24.64+0x4000] ;  /* 0x0040000618088981 */ /* 0x000ee2000c0e1d00 */
[----:B------:R-:W-:Y:S01]  /*0410*/  FFMA R26, R16, R16, R17 ;  /* 0x00000010101a7223 */ /* 0x000fe20000000011 */
[----:B------:R-:W-:-:S02]  /*0420*/  CS2R R16, SRZ ;  /* 0x0000000000107805 */ /* 0x000fc4000001ff00 */
[----:B------:R-:W-:Y:S02]  /*0430*/  CS2R R18, SRZ ;  /* 0x0000000000127805 */ /* 0x000fe4000001ff00 */
[----:B------:R-:W-:Y:S02]  /*0440*/  CS2R R12, SRZ ;  /* 0x00000000000c7805 */ /* 0x000fe4000001ff00 */
[----:B------:R-:W-:Y:S02]  /*0450*/  CS2R R14, SRZ ;  /* 0x00000000000e7805 */ /* 0x000fe4000001ff00 */
[----:B------:R-:W4:Y:S04]  /*0460*/  @!P0 LDG.E.EF.128 R16, desc[UR6][R22.64+0x6000] ;  /* 0x0060000616108981 */ /* 0x000f28000c0e1d00 */
[----:B------:R1:W5:Y:S01]  /*0470*/  @!P0 LDG.E.EF.128 R12, desc[UR6][R24.64+0x6000] ;  /* 0x00600006180c8981 */ /* 0x000362000c0e1d00 */
[----:B------:R-:W-:Y:S01]  /*0480*/  FMUL R28, R28, R28 ;  /* 0x0000001c1c1c7220 */ /* 0x000fe20000400000 */
[----:B------:R-:W-:-:S03]  /*0490*/  FMUL R27, R27, R27 ;  /* 0x0000001b1b1b7220 */ /* 0x000fc60000400000 */
[----:B------:R-:W-:Y:S01]  /*04a0*/  FFMA R3, R3, R3, R28 ;  /* 0x0000000303037223 */ /* 0x000fe2000000001c */
[----:B------:R-:W-:Y:S01]  /*04b0*/  FFMA R20, R20, R20, R27 ;  /* 0x0000001414147223 */ /* 0x000fe2000000001b */
[----:B------:R-:W1:Y:S01]  /*04c0*/  S2UR UR5, SR_CgaCtaId ;  /* 0x00000000000579c3 */ /* 0x000e620000008800 */
[----:B------:R-:W-:Y:S02]  /*04d0*/  UMOV UR4, 0x400 ;  /* 0x0000040000047882 */ /* 0x000fe40000000000 */
[----:B01----:R-:W-:Y:S01]  /*04e0*/  UPRMT UR4, UR5, 0x654, UR4 ;  /* 0x0000065405047896 */ /* 0x003fe20008000004 */
[----:B--2---:R-:W-:Y:S02]  /*04f0*/  SEL R4, R4, RZ, !P0 ;  /* 0x000000ff04047207 */ /* 0x004fe40004000000 */
[----:B------:R-:W-:Y:S02]  /*0500*/  SEL R5, R5, RZ, !P0 ;  /* 0x000000ff05057207 */ /* 0x000fe40004000000 */
[----:B------:R-:W-:Y:S01]  /*0510*/  SEL R25, R7, RZ, !P0 ;  /* 0x000000ff07197207 */ /* 0x000fe20004000000 */
[----:B------:R-:W-:Y:S01]  /*0520*/  FMUL R4, R4, 9.5367431640625e-07 ;  /* 0x3580000004047820 */ /* 0x000fe20000400000 */
[----:B---3--:R-:W-:Y:S01]  /*0530*/  SEL R7, R8, RZ, !P0 ;  /* 0x000000ff08077207 */ /* 0x008fe20004000000 */
[----:B------:R-:W-:Y:S01]  /*0540*/  FMUL R5, R5, 9.5367431640625e-07 ;  /* 0x3580000005057820 */ /* 0x000fe20000400000 */
[----:B------:R-:W-:-:S02]  /*0550*/  SEL R24, R9, RZ, !P0 ;  /* 0x000000ff09187207 */ /* 0x000fc40004000000 */
[----:B------:R-:W-:Y:S01]  /*0560*/  SEL R6, R6, RZ, !P0 ;  /* 0x000000ff06067207 */ /* 0x000fe20004000000 */
[----:B------:R-:W-:Y:S02]  /*0570*/  FFMA R7, R7, 9.5367431640625e-07, -R4 ;  /* 0x3580000007077823 */ /* 0x000fe40000000804 */
[----:B------:R-:W-:Y:S01]  /*0580*/  FFMA R4, R24, 9.5367431640625e-07, -R5 ;  /* 0x3580000018047823 */ /* 0x000fe20000000805 */
[----:B----4-:R-:W-:Y:S02]  /*0590*/  SEL R16, R16, RZ, !P0 ;  /* 0x000000ff10107207 */ /* 0x010fe40004000000 */
[----:B------:R-:W-:Y:S01]  /*05a0*/  SEL R17, R17, RZ, !P0 ;  /* 0x000000ff11117207 */ /* 0x000fe20004000000 */
[----:B------:R-:W-:Y:S01]  /*05b0*/  FMUL R6, R6, 9.5367431640625e-07 ;  /* 0x3580000006067820 */ /* 0x000fe20000400000 */
[----:B------:R-:W-:Y:S01]  /*05c0*/  SEL R9, R10, RZ, !P0 ;  /* 0x000000ff0a097207 */ /* 0x000fe20004000000 */
[----:B------:R-:W-:Y:S01]  /*05d0*/  FFMA R26, R7, R7, R26 ;  /* 0x00000007071a7223 */ /* 0x000fe2000000001a */
[----:B------:R-:W-:Y:S01]  /*05e0*/  FFMA R21, R4, R4, R21 ;  /* 0x0000000404157223 */ /* 0x000fe20000000015 */
[----:B------:R-:W-:Y:S01]  /*05f0*/  SEL R18, R18, RZ, !P0 ;  /* 0x000000ff12127207 */ /* 0x000fe20004000000 */
[----:B------:R-:W-:Y:S01]  /*0600*/  FMUL R17, R17, 9.5367431640625e-07 ;  /* 0x3580000011117820 */ /* 0x000fe20000400000 */
[----:B-----5:R-:W-:Y:S01]  /*0610*/  SEL R7, R12, RZ, !P0 ;  /* 0x000000ff0c077207 */ /* 0x020fe20004000000 */
[----:B------:R-:W-:Y:S01]  /*0620*/  FMUL R16, R16, 9.5367431640625e-07 ;  /* 0x3580000010107820 */ /* 0x000fe20000400000 */
[----:B------:R-:W-:Y:S01]  /*0630*/  SEL R4, R13, RZ, !P0 ;  /* 0x000000ff0d047207 */ /* 0x000fe20004000000 */
[----:B------:R-:W-:Y:S01]  /*0640*/  FFMA R6, R9, 9.5367431640625e-07, -R6 ;  /* 0x3580000009067823 */ /* 0x000fe20000000806 */
[----:B------:R-:W-:Y:S01]  /*0650*/  SEL R11, R11, RZ, !P0 ;  /* 0x000000ff0b0b7207 */ /* 0x000fe20004000000 */
[----:B------:R-:W-:Y:S01]  /*0660*/  FMUL R8, R25, 9.5367431640625e-07 ;  /* 0x3580000019087820 */ /* 0x000fe20000400000 */
[----:B------:R-:W-:Y:S01]  /*0670*/  SEL R19, R19, RZ, !P0 ;  /* 0x000000ff13137207 */ /* 0x000fe20004000000 */
[----:B------:R-:W-:Y:S01]  /*0680*/  FMUL R18, R18, 9.5367431640625e-07 ;  /* 0x3580000012127820 */ /* 0x000fe20000400000 */
[----:B------:R-:W-:Y:S01]  /*0690*/  SEL R9, R14, RZ, !P0 ;  /* 0x000000ff0e097207 */ /* 0x000fe20004000000 */
[----:B------:R-:W-:Y:S01]  /*06a0*/  FFMA R4, R4, 9.5367431640625e-07, -R17 ;  /* 0x3580000004047823 */ /* 0x000fe20000000811 */
[----:B------:R-:W-:Y:S01]  /*06b0*/  FFMA R7, R7, 9.5367431640625e-07, -R16 ;  /* 0x3580000007077823 */ /* 0x000fe20000000810 */
[----:B------:R-:W-:Y:S01]  /*06c0*/  FFMA R3, R6, R6, R3 ;  /* 0x0000000606037223 */ /* 0x000fe20000000003 */
[----:B------:R-:W-:Y:S01]  /*06d0*/  SEL R6, R15, RZ, !P0 ;  /* 0x000000ff0f067207 */ /* 0x000fe20004000000 */
[----:B------:R-:W-:Y:S01]  /*06e0*/  FFMA R5, R11, 9.5367431640625e-07, -R8 ;  /* 0x358000000b057823 */ /* 0x000fe20000000808 */
[----:B------:R-:W-:Y:S01]  /*06f0*/  FFMA R18, R9, 9.5367431640625e-07, -R18 ;  /* 0x3580000009127823 */ /* 0x000fe20000000812 */
[----:B------:R-:W-:Y:S01]  /*0700*/  FMUL R19, R19, 9.5367431640625e-07 ;  /* 0x3580000013137820 */ /* 0x000fe20000400000 */
[----:B------:R-:W-:Y:S01]  /*0710*/  FFMA R21, R4, R4, R21 ;  /* 0x0000000404157223 */ /* 0x000fe20000000015 */
[----:B------:R-:W-:Y:S01]  /*0720*/  FFMA R26, R7, R7, R26 ;  /* 0x00000007071a7223 */ /* 0x000fe2000000001a */
[----:B------:R-:W-:Y:S01]  /*0730*/  FFMA R20, R5, R5, R20 ;  /* 0x0000000505147223 */ /* 0x000fe20000000014 */
[----:B------:R-:W-:Y:S01]  /*0740*/  FFMA R19, R6, 9.5367431640625e-07, -R19 ;  /* 0x3580000006137823 */ /* 0x000fe20000000813 */
[----:B------:R-:W-:Y:S01]  /*0750*/  FFMA R3, R18, R18, R3 ;  /* 0x0000001212037223 */ /* 0x000fe20000000003 */
[----:B------:R-:W-:-:S02]  /*0760*/  FADD R26, R21, R26 ;  /* 0x0000001a151a7221 */ /* 0x000fc40000000000 */
[----:B------:R-:W-:Y:S02]  /*0770*/  FFMA R20, R19, R19, R20 ;  /* 0x0000001313147223 */ /* 0x000fe40000000014 */
[----:B------:R-:W-:-:S04]  /*0780*/  FADD R3, R3, R26 ;  /* 0x0000001a03037221 */ /* 0x000fc80000000000 */
[----:B------:R-:W-:-:S05]  /*0790*/  FADD R3, R20, R3 ;  /* 0x0000000314037221 */ /* 0x000fca0000000000 */
[----:B------:R-:W-:-:S05]  /*07a0*/  FSEL R3, R3, RZ, !P0 ;  /* 0x000000ff03037208 */ /* 0x000fca0004000000 */
[----:B------:R-:W0:Y:S02]  /*07b0*/  SHFL.BFLY PT, R4, R3, 0x10, 0x1f ;  /* 0x0e001f0003047f89 */ /* 0x000e2400000e0000 */
[----:B0-----:R-:W-:-:S05]  /*07c0*/  FADD R4, R3, R4 ;  /* 0x0000000403047221 */ /* 0x001fca0000000000 */
[----:B------:R-:W0:Y:S02]  /*07d0*/  SHFL.BFLY PT, R5, R4, 0x8, 0x1f ;  /* 0x0d001f0004057f89 */ /* 0x000e2400000e0000 */
[----:B0-----:R-:W-:-:S05]  /*07e0*/  FADD R5, R4, R5 ;  /* 0x0000000504057221 */ /* 0x001fca0000000000 */
[----:B------:R-:W0:Y:S01]  /*07f0*/  SHFL.BFLY PT, R6, R5, 0x4, 0x1f ;  /* 0x0c801f0005067f89 */ /* 0x000e2200000e0000 */
[----:B------:R-:W1:Y:S01]  /*0800*/  S2R R9, SR_TID.X ;  /* 0x0000000000097919 */ /* 0x000e620000002100 */
[----:B0-----:R-:W-:-:S05]  /*0810*/  FADD R6, R5, R6 ;  /* 0x0000000605067221 */ /* 0x001fca0000000000 */
[----:B------:R-:W0:Y:S02]  /*0820*/  SHFL.BFLY PT, R7, R6, 0x2, 0x1f ;  /* 0x0c401f0006077f89 */ /* 0x000e2400000e0000 */
[----:B0-----:R-:W-:-:S05]  /*0830*/  FADD R7, R6, R7 ;  /* 0x0000000706077221 */ /* 0x001fca0000000000 */
[----:B------:R-:W0:Y:S01]  /*0840*/  SHFL.BFLY PT, R8, R7, 0x1, 0x1f ;  /* 0x0c201f0007087f89 */ /* 0x000e2200000e0000 */
[----:B-1----:R-:W-:Y:S02]  /*0850*/  LOP3.LUT P0, RZ, R9, 0x1f, RZ, 0xc0, !PT ;  /* 0x0000001f09ff7812 */ /* 0x002fe4000780c0ff */
[----:B------:R-:W-:-:S04]  /*0860*/  SHF.R.U32.HI R3, RZ, 0x3, R9 ;  /* 0x00000003ff037819 */ /* 0x000fc80000011609 */
[----:B------:R-:W-:Y:S01]  /*0870*/  LOP3.LUT R3, R3, 0x3c, RZ, 0xc0, !PT ;  /* 0x0000003c03037812 */ /* 0x000fe200078ec0ff */
[----:B0-----:R-:W-:-:S06]  /*0880*/  FADD R8, R7, R8 ;  /* 0x0000000807087221 */ /* 0x001fcc0000000000 */
[----:B------:R-:W-:Y:S01]  /*0890*/  @!P0 STS [R3+UR4], R8 ;  /* 0x0000000803008988 */ /* 0x000fe20008000804 */
[----:B------:R-:W-:Y:S01]  /*08a0*/  BAR.SYNC.DEFER_BLOCKING 0x0 ;  /* 0x0000000000007b1d */ /* 0x000fe20000010000 */
[C---:B------:R-:W-:Y:S02]  /*08b0*/  ISETP.GE.AND P1, PT, R9.reuse, 0x10, PT ;  /* 0x000000100900780c */ /* 0x040fe40003f26270 */
[----:B------:R-:W-:-:S11]  /*08c0*/  SHF.L.U32 R11, R9, 0x2, RZ ;  /* 0x00000002090b7819 */ /* 0x000fd600000006ff */
[----:B------:R-:W0:Y:S04]  /*08d0*/  @!P1 LDS R2, [R11+UR4] ;  /* 0x000000040b029984 */ /* 0x000e280008000800 */
[----:B0-----:R-:W0:Y:S02]  /*08e0*/  SHFL.BFLY PT, R5, R2, 0x8, 0x1f ;  /* 0x0d001f0002057f89 */ /* 0x001e2400000e0000 */
[----:B0-----:R-:W-:-:S05]  /*08f0*/  FADD R5, R2, R5 ;  /* 0x0000000502057221 */ /* 0x001fca0000000000 */
[----:B------:R-:W0:Y:S02]  /*0900*/  SHFL.BFLY PT, R4, R5, 0x4, 0x1f ;  /* 0x0c801f0005047f89 */ /* 0x000e2400000e0000 */
[----:B0-----:R-:W-:-:S05]  /*0910*/  FADD R4, R5, R4 ;  /* 0x0000000405047221 */ /* 0x001fca0000000000 */
[----:B------:R-:W0:Y:S01]  /*0920*/  SHFL.BFLY PT, R7, R4, 0x2, 0x1f ;  /* 0x0c401f0004077f89 */ /* 0x000e2200000e0000 */
[----:B------:R-:W-:Y:S01]  /*0930*/  LOP3.LUT P0, RZ, R9, 0xf, RZ, 0xc0, !PT ;  /* 0x0000000f09ff7812 */ /* 0x000fe2000780c0ff */
[----:B0-----:R-:W-:-:S05]  /*0940*/  FADD R7, R4, R7 ;  /* 0x0000000704077221 */ /* 0x001fca0000000000 */
[----:B------:R-:W0:Y:S01]  /*0950*/  SHFL.BFLY PT, R6, R7, 0x1, 0x1f ;  /* 0x0c201f0007067f89 */ /* 0x000e2200000e0000 */
[C---:B------:R-:W-:Y:S02]  /*0960*/  ISETP.LT.AND P0, PT, R9.reuse, 0x10, !P0 ;  /* 0x000000100900780c */ /* 0x040fe40004701270 */
[----:B------:R-:W-:-:S04]  /*0970*/  LOP3.LUT P1, RZ, R9, 0x1ff, RZ, 0xc0, !PT ;  /* 0x000001ff09ff7812 */ /* 0x000fc8000782c0ff */
[----:B------:R-:W-:Y:S01]  /*0980*/  ISETP.LT.AND P1, PT, R0, 0x8, !P1 ;  /* 0x000000080000780c */ /* 0x000fe20004f21270 */
[----:B0-----:R-:W-:-:S06]  /*0990*/  FADD R6, R7, R6 ;  /* 0x0000000607067221 */ /* 0x001fcc0000000000 */
[----:B------:R0:W-:Y:S01]  /*09a0*/  @P0 STS [R11+UR4], R6 ;  /* 0x000000060b000988 */ /* 0x0001e20008000804 */
[----:B------:R-:W-:Y:S06]  /*09b0*/  BAR.SYNC.DEFER_BLOCKING 0x0 ;  /* 0x0000000000007b1d */ /* 0x000fec0000010000 */
[----:B0-----:R-:W-:Y:S05]  /*09c0*/  @!P1 EXIT ;  /* 0x000000000000994d */ /* 0x001fea0003800000 */
[----:B------:R-:W0:Y:S01]  /*09d0*/  LDS R5, [UR4] ;  /* 0x00000004ff057984 */ /* 0x000e220008000800 */
[----:B------:R-:W1:Y:S02]  /*09e0*/  LDC.64 R2, c[0x0][0x220] ;  /* 0x00008800ff027b82 */ /* 0x000e640000000a00 */
[----:B-1----:R-:W-:-:S05]  /*09f0*/  IMAD.WIDE R2, R0, 0x4, R2 ;  /* 0x0000000400027825 */ /* 0x002fca00078e0202 */
[----:B0-----:R-:W-:Y:S01]  /*0a00*/  STG.E desc[UR6][R2.64], R5 ;  /* 0x0000000502007986 */ /* 0x001fe2000c101906 */
[----:B------:R-:W-:Y:S05]  /*0a10*/  EXIT ;  /* 0x000000000000794d */ /* 0x000fea0003800000 */
.L_x_0:
[----:B------:R-:W-:-:S00]  /*0a20*/  BRA `(.L_x_0) ;  /* 0xfffffffc00fc7947 */ /* 0x000fc0000383ffff */
[----:B------:R-:W-:-:S00]  /*0a30*/  NOP ;  /* 0x0000000000007918 */ /* 0x000fc00000000000 */
        /* <DEDUP_REMOVED lines=12> */
.L_x_1:


//--------------------- .nv.shared.triton_red_fused_div_mse_loss_20 --------------------------
	.section	.nv.shared.triton_red_fused_div_mse_loss_20,"aw",@nobits
	.sectionflags	@""
	.align	16
	.zero		1024


//--------------------- .nv.constant0.triton_red_fused_div_mse_loss_20 --------------------------
	.section	.nv.constant0.triton_red_fused_div_mse_loss_20,"a",@progbits
	.sectionflags	@""
	.align	4
.nv.constant0.triton_red_fused_div_mse_loss_20:
	.zero		560
